	.headerflags	@"EF_CUDA_TEXMODE_UNIFIED EF_CUDA_64BIT_ADDRESS EF_CUDA_ACCELERATORS EF_CUDA_SM90 EF_CUDA_VIRTUAL_SM(EF_CUDA_SM90)"
	.elftype	@"ET_EXEC"


//--------------------- .nv.info                  --------------------------
	.section	.nv.info,"",@"SHT_CUDA_INFO"
	.align	4


	//----- nvinfo : EIATTR_REGCOUNT
	.align		4
        /*0000*/ 	.byte	0x04, 0x2f
        /*0002*/ 	.short	(.L_3 - .L_2)
	.align		4
.L_2:
        /*0004*/ 	.word	index@(triton_poi_fused_add_div_mul_sqrt_sub_2)
        /*0008*/ 	.word	0x00000018


	//----- nvinfo : EIATTR_MIN_STACK_SIZE
	.align		4
.L_3:
        /*000c*/ 	.byte	0x04, 0x12
        /*000e*/ 	.short	(.L_5 - .L_4)
	.align		4
.L_4:
        /*0010*/ 	.word	index@(triton_poi_fused_add_div_mul_sqrt_sub_2)
        /*0014*/ 	.word	0x00000000


	//----- nvinfo : EIATTR_FRAME_SIZE
	.align		4
.L_5:
        /*0018*/ 	.byte	0x04, 0x11
        /*001a*/ 	.short	(.L_7 - .L_6)
	.align		4
.L_6:
        /*001c*/ 	.word	index@(triton_poi_fused_add_div_mul_sqrt_sub_2)
        /*0020*/ 	.word	0x00000000


	//----- nvinfo : EIATTR_MIN_STACK_SIZE
	.align		4
.L_7:
        /*0024*/ 	.byte	0x04, 0x12
        /*0026*/ 	.short	(.L_9 - .L_8)
	.align		4
.L_8:
        /*0028*/ 	.word	index@(triton_poi_fused_add_div_mul_sqrt_sub_2)
        /*002c*/ 	.word	0x00000000
.L_9:


//--------------------- .nv.info.triton_poi_fused_add_div_mul_sqrt_sub_2 --------------------------
	.section	.nv.info.triton_poi_fused_add_div_mul_sqrt_sub_2,"",@"SHT_CUDA_INFO"
	.sectionflags	@""
	.align	4


	//----- nvinfo : EIATTR_CUDA_API_VERSION
	.align		4
        /*0000*/ 	.byte	0x04, 0x37
        /*0002*/ 	.short	(.L_11 - .L_10)
.L_10:
        /*0004*/ 	.word	0x0000007c


	//----- nvinfo : EIATTR_KPARAM_INFO
	.align		4
.L_11:
        /*0008*/ 	.byte	0x04, 0x17
        /*000a*/ 	.short	(.L_13 - .L_12)
.L_12:
        /*000c*/ 	.word	0x00000000
        /*0010*/ 	.short	0x0007
        /*0012*/ 	.short	0x0038
        /*0014*/ 	.byte	0x00, 0xf0, 0x11, 0x00


	//----- nvinfo : EIATTR_KPARAM_INFO
	.align		4
.L_13:
        /*0018*/ 	.byte	0x04, 0x17
        /*001a*/ 	.short	(.L_15 - .L_14)
.L_14:
        /*001c*/ 	.word	0x00000000
        /*0020*/ 	.short	0x0006
        /*0022*/ 	.short	0x0030
        /*0024*/ 	.byte	0x00, 0xf4, 0x21, 0x00


	//----- nvinfo : EIATTR_KPARAM_INFO
	.align		4
.L_15:
        /*0028*/ 	.byte	0x04, 0x17
        /*002a*/ 	.short	(.L_17 - .L_16)
.L_16:
        /*002c*/ 	.word	0x00000000
        /*0030*/ 	.short	0x0005
        /*0032*/ 	.short	0x0028
        /*0034*/ 	.byte	0x00, 0xf4, 0x21, 0x00


	//----- nvinfo : EIATTR_KPARAM_INFO
	.align		4
.L_17:
        /*0038*/ 	.byte	0x04, 0x17
        /*003a*/ 	.short	(.L_19 - .L_18)
.L_18:
        /*003c*/ 	.word	0x00000000
        /*0040*/ 	.short	0x0004
        /*0042*/ 	.short	0x0020
        /*0044*/ 	.byte	0x00, 0xf4, 0x21, 0x00


	//----- nvinfo : EIATTR_KPARAM_INFO
	.align		4
.L_19:
        /*0048*/ 	.byte	0x04, 0x17
        /*004a*/ 	.short	(.L_21 - .L_20)
.L_20:
        /*004c*/ 	.word	0x00000000
        /*0050*/ 	.short	0x0003
        /*0052*/ 	.short	0x0018
        /*0054*/ 	.byte	0x00, 0xf4, 0x21, 0x00


	//----- nvinfo : EIATTR_KPARAM_INFO
	.align		4
.L_21:
        /*0058*/ 	.byte	0x04, 0x17
        /*005a*/ 	.short	(.L_23 - .L_22)
.L_22:
        /*005c*/ 	.word	0x00000000
        /*0060*/ 	.short	0x0002
        /*0062*/ 	.short	0x0010
        /*0064*/ 	.byte	0x00, 0xf4, 0x21, 0x00


	//----- nvinfo : EIATTR_KPARAM_INFO
	.align		4
.L_23:
        /*0068*/ 	.byte	0x04, 0x17
        /*006a*/ 	.short	(.L_25 - .L_24)
.L_24:
        /*006c*/ 	.word	0x00000000
        /*0070*/ 	.short	0x0001
        /*0072*/ 	.short	0x0008
        /*0074*/ 	.byte	0x00, 0xf4, 0x21, 0x00


	//----- nvinfo : EIATTR_KPARAM_INFO
	.align		4
.L_25:
        /*0078*/ 	.byte	0x04, 0x17
        /*007a*/ 	.short	(.L_27 - .L_26)
.L_26:
        /*007c*/ 	.word	0x00000000
        /*0080*/ 	.short	0x0000
        /*0082*/ 	.short	0x0000
        /*0084*/ 	.byte	0x00, 0xf4, 0x21, 0x00


	//----- nvinfo : EIATTR_SPARSE_MMA_MASK
	.align		4
.L_27:
        /*0088*/ 	.byte	0x03, 0x50
        /*008a*/ 	.short	0x0000


	//----- nvinfo : EIATTR_MAXREG_COUNT
	.align		4
        /*008c*/ 	.byte	0x03, 0x1b
        /*008e*/ 	.short	0x00ff


	//----- nvinfo : EIATTR_EXIT_INSTR_OFFSETS
	.align		4
        /*0090*/ 	.byte	0x04, 0x1c
        /*0092*/ 	.short	(.L_29 - .L_28)


	//   ....[0]....
.L_28:
        /*0094*/ 	.word	0x00000340


	//   ....[1]....
        /*0098*/ 	.word	0x00000360


	//----- nvinfo : EIATTR_REQNTID
	.align		4
.L_29:
        /*009c*/ 	.byte	0x04, 0x10
        /*009e*/ 	.short	(.L_31 - .L_30)
.L_30:
        /*00a0*/ 	.word	0x00000020
        /*00a4*/ 	.word	0x00000001
        /*00a8*/ 	.word	0x00000001


	//----- nvinfo : EIATTR_CBANK_PARAM_SIZE
	.align		4
.L_31:
        /*00ac*/ 	.byte	0x03, 0x19
        /*00ae*/ 	.short	0x003c


	//----- nvinfo : EIATTR_PARAM_CBANK
	.align		4
        /*00b0*/ 	.byte	0x04, 0x0a
        /*00b2*/ 	.short	(.L_33 - .L_32)
	.align		4
.L_32:
        /*00b4*/ 	.word	index@(.nv.constant0.triton_poi_fused_add_div_mul_sqrt_sub_2)
        /*00b8*/ 	.short	0x0210
        /*00ba*/ 	.short	0x003c


	//----- nvinfo : EIATTR_SW_WAR
	.align		4
.L_33:
        /*00bc*/ 	.byte	0x04, 0x36
        /*00be*/ 	.short	(.L_35 - .L_34)
.L_34:
        /*00c0*/ 	.word	0x00000008
.L_35:


//--------------------- .nv.callgraph             --------------------------
	.section	.nv.callgraph,"",@"SHT_CUDA_CALLGRAPH"
	.align	4
	.sectionentsize	8
	.align		4
        /*0000*/ 	.word	0x00000000
	.align		4
        /*0004*/ 	.word	0xffffffff
	.align		4
        /*0008*/ 	.word	0x00000000
	.align		4
        /*000c*/ 	.word	0xfffffffe
	.align		4
        /*0010*/ 	.word	0x00000000
	.align		4
        /*0014*/ 	.word	0xfffffffd
	.align		4
        /*0018*/ 	.word	0x00000000
	.align		4
        /*001c*/ 	.word	0xfffffffc


//--------------------- .nv.constant4             --------------------------
	.section	.nv.constant4,"a",@progbits
	.align	8
	.align		8
.nv.constant4:
        /*0000*/ 	.dword	_$_str
	.align		8
        /*0008*/ 	.dword	_$_str_$_2


//--------------------- .text.triton_poi_fused_add_div_mul_sqrt_sub_2 --------------------------
	.section	.text.triton_poi_fused_add_div_mul_sqrt_sub_2,"ax",@progbits
	.align	128
        .global         triton_poi_fused_add_div_mul_sqrt_sub_2
        .type           triton_poi_fused_add_div_mul_sqrt_sub_2,@function
        .size           triton_poi_fused_add_div_mul_sqrt_sub_2,(.L_x_1 - triton_poi_fused_add_div_mul_sqrt_sub_2)
        .other          triton_poi_fused_add_div_mul_sqrt_sub_2,@"STO_CUDA_ENTRY STV_DEFAULT"
triton_poi_fused_add_div_mul_sqrt_sub_2:
.text.triton_poi_fused_add_div_mul_sqrt_sub_2:
[----:B------:R-:W0:Y:S01]  /*0000*/  LDC R1, c[0x0][0x28] ;  /* 0x00000a00ff017b82 */ /* 0x000e220000000800 */
[----:B------:R-:W1:Y:S07]  /*0010*/  S2R R20, SR_TID.X ;  /* 0x0000000000147919 */ /* 0x000e6e0000002100 */
[----:B------:R-:W2:Y:S01]  /*0020*/  LDC.64 R2, c[0x0][0x228] ;  /* 0x00008a00ff027b82 */ /* 0x000ea20000000a00 */
[----:B------:R-:W-:Y:S01]  /*0030*/  HFMA2.MMA R16, -RZ, RZ, 0, 0 ;  /* 0x00000000ff107435 */ /* 0x000fe200000001ff */
[----:B------:R-:W-:Y:S01]  /*0040*/  ULDC.64 UR4, c[0x0][0x208] ;  /* 0x0000820000047ab9 */ /* 0x000fe20000000a00 */
[----:B------:R-:W3:Y:S05]  /*0050*/  S2R R15, SR_CTAID.X ;  /* 0x00000000000f7919 */ /* 0x000eea0000002500 */
[----:B------:R-:W4:Y:S08]  /*0060*/  LDC.64 R6, c[0x0][0x220] ;  /* 0x00008800ff067b82 */ /* 0x000f300000000a00 */
[----:B------:R-:W5:Y:S08]  /*0070*/  LDC.64 R8, c[0x0][0x230] ;  /* 0x00008c00ff087b82 */ /* 0x000f700000000a00 */
[----:B------:R-:W5:Y:S01]  /*0080*/  LDC.64 R10, c[0x0][0x238] ;  /* 0x00008e00ff0a7b82 */ /* 0x000f620000000a00 */
[----:B-1----:R-:W-:-:S07]  /*0090*/  LOP3.LUT R0, R20, 0xf, RZ, 0xc0, !PT ;  /* 0x0000000f14007812 */ /* 0x002fce00078ec0ff */
[----:B------:R-:W1:Y:S01]  /*00a0*/  LDC.64 R12, c[0x0][0x210] ;  /* 0x00008400ff0c7b82 */ /* 0x000e620000000a00 */
[----:B---3--:R-:W-:Y:S02]  /*00b0*/  SHF.R.S32.HI R4, RZ, 0x1b, R15 ;  /* 0x0000001bff047819 */ /* 0x008fe4000001140f */
[----:B------:R-:W-:Y:S02]  /*00c0*/  LEA R15, R15, R0, 0x4 ;  /* 0x000000000f0f7211 */ /* 0x000fe400078e20ff */
[----:B------:R-:W-:Y:S02]  /*00d0*/  SGXT R0, R4, 0x1 ;  /* 0x000000010400781a */ /* 0x000fe40000000200 */
[----:B------:R-:W-:Y:S01]  /*00e0*/  ISETP.GE.AND P0, PT, R15, 0x10, PT ;  /* 0x000000100f00780c */ /* 0x000fe20003f06270 */
[----:B------:R-:W3:Y:S01]  /*00f0*/  LDC.64 R4, c[0x0][0x218] ;  /* 0x00008600ff047b82 */ /* 0x000ee20000000a00 */
[----:B------:R-:W-:-:S04]  /*0100*/  LEA.HI R0, R0, R15, RZ, 0x2 ;  /* 0x0000000f00007211 */ /* 0x000fc800078f10ff */
[----:B------:R-:W-:-:S04]  /*0110*/  LOP3.LUT R0, R0, 0xfffffffc, RZ, 0xc0, !PT ;  /* 0xfffffffc00007812 */ /* 0x000fc800078ec0ff */
[----:B------:R-:W-:-:S05]  /*0120*/  IADD3 R17, R15, -R0, RZ ;  /* 0x800000000f117210 */ /* 0x000fca0007ffe0ff */
[----:B--2---:R-:W-:-:S05]  /*0130*/  IMAD.WIDE R2, R17, 0x4, R2 ;  /* 0x0000000411027825 */ /* 0x004fca00078e0202 */
[----:B------:R1:W2:Y:S01]  /*0140*/  @!P0 LDG.E.EL R16, desc[UR4][R2.64] ;  /* 0x0000000402108981 */ /* 0x0002a2000c2e1900 */
[----:B------:R-:W-:Y:S02]  /*0150*/  MOV R14, RZ ;  /* 0x000000ff000e7202 */ /* 0x000fe40000000f00 */
[----:B------:R-:W-:Y:S01]  /*0160*/  CS2R R18, SRZ ;  /* 0x0000000000127805 */ /* 0x000fe2000001ff00 */
[----:B----4-:R-:W-:-:S04]  /*0170*/  IMAD.WIDE R6, R17, 0x4, R6 ;  /* 0x0000000411067825 */ /* 0x010fc800078e0206 */
[----:B---3--:R-:W-:Y:S01]  /*0180*/  IMAD.WIDE R4, R15, 0x4, R4 ;  /* 0x000000040f047825 */ /* 0x008fe200078e0204 */
[----:B------:R-:W3:Y:S04]  /*0190*/  @!P0 LDG.E.EL R19, desc[UR4][R6.64] ;  /* 0x0000000406138981 */ /* 0x000ee8000c2e1900 */
[----:B------:R4:W3:Y:S01]  /*01a0*/  @!P0 LDG.E R14, desc[UR4][R4.64] ;  /* 0x00000004040e8981 */ /* 0x0008e2000c1e1900 */
[----:B------:R-:W-:Y:S01]  /*01b0*/  HFMA2.MMA R21, -RZ, RZ, 0, 0 ;  /* 0x00000000ff157435 */ /* 0x000fe200000001ff */
[----:B-----5:R-:W-:Y:S01]  /*01c0*/  IMAD.WIDE R8, R17, 0x4, R8 ;  /* 0x0000000411087825 */ /* 0x020fe200078e0208 */
[----:B------:R-:W-:-:S03]  /*01d0*/  MOV R0, RZ ;  /* 0x000000ff00007202 */ /* 0x000fc60000000f00 */
[C---:B0-----:R-:W-:Y:S01]  /*01e0*/  IMAD.WIDE R10, R17.reuse, 0x4, R10 ;  /* 0x00000004110a7825 */ /* 0x041fe200078e020a */
[----:B------:R-:W5:Y:S03]  /*01f0*/  @!P0 LDG.E.EL R18, desc[UR4][R8.64] ;  /* 0x0000000408128981 */ /* 0x000f66000c2e1900 */
[----:B-1----:R-:W-:Y:S01]  /*0200*/  IMAD.WIDE R2, R17, 0x4, R12 ;  /* 0x0000000411027825 */ /* 0x002fe200078e020c */
[----:B------:R-:W5:Y:S01]  /*0210*/  @!P0 LDG.E.EL R21, desc[UR4][R10.64] ;  /* 0x000000040a158981 */ /* 0x000f62000c2e1900 */
[----:B----4-:R-:W0:Y:S03]  /*0220*/  LDC.64 R4, c[0x0][0x240] ;  /* 0x00009000ff047b82 */ /* 0x010e260000000a00 */
[----:B------:R0:W4:Y:S02]  /*0230*/  @!P0 LDG.E.EL R0, desc[UR4][R2.64] ;  /* 0x0000000402008981 */ /* 0x000124000c2e1900 */
[----:B0-----:R-:W-:-:S04]  /*0240*/  IMAD.WIDE R2, R15, 0x4, R4 ;  /* 0x000000040f027825 */ /* 0x001fc800078e0204 */
[----:B--2---:R-:W-:-:S04]  /*0250*/  FADD R16, R16, 9.9999997473787516356e-06 ;  /* 0x3727c5ac10107421 */ /* 0x004fc80000000000 */
[----:B------:R-:W0:Y:S02]  /*0260*/  MUFU.SQRT R6, R16 ;  /* 0x0000001000067308 */ /* 0x000e240000002000 */
[C---:B0-----:R-:W-:Y:S02]  /*0270*/  FSETP.GT.AND P0, PT, R6.reuse, 8.50705917302346158658e+37, PT ;  /* 0x7e8000000600780b */ /* 0x041fe40003f04000 */
[----:B------:R-:W-:Y:S01]  /*0280*/  FSETP.GEU.AND P1, PT, R6, 1.175494350822287508e-38, PT ;  /* 0x008000000600780b */ /* 0x000fe20003f2e000 */
[----:B---3--:R-:W-:-:S10]  /*0290*/  FADD R14, -R19, R14 ;  /* 0x0000000e130e7221 */ /* 0x008fd40000000100 */
[----:B------:R-:W-:-:S04]  /*02a0*/  @P0 FMUL R6, R6, 0.25 ;  /* 0x3e80000006060820 */ /* 0x000fc80000400000 */
[----:B------:R-:W-:Y:S01]  /*02b0*/  @!P1 FMUL R6, R6, 16777216 ;  /* 0x4b80000006069820 */ /* 0x000fe20000400000 */
[----:B------:R-:W-:-:S03]  /*02c0*/  @P0 FMUL R14, R14, 0.25 ;  /* 0x3e8000000e0e0820 */ /* 0x000fc60000400000 */
[----:B------:R-:W0:Y:S01]  /*02d0*/  MUFU.RCP R7, R6 ;  /* 0x0000000600077308 */ /* 0x000e220000001000 */
[----:B------:R-:W-:Y:S01]  /*02e0*/  LOP3.LUT P0, RZ, R20, 0x10, RZ, 0xc0, !PT ;  /* 0x0000001014ff7812 */ /* 0x000fe2000780c0ff */
[----:B------:R-:W-:-:S03]  /*02f0*/  @!P1 FMUL R14, R14, 16777216 ;  /* 0x4b8000000e0e9820 */ /* 0x000fc60000400000 */
[----:B------:R-:W-:Y:S01]  /*0300*/  ISETP.LT.AND P0, PT, R15, 0x10, !P0 ;  /* 0x000000100f00780c */ /* 0x000fe20004701270 */
[----:B0-----:R-:W-:-:S04]  /*0310*/  FMUL R14, R7, R14 ;  /* 0x0000000e070e7220 */ /* 0x001fc80000400000 */
[----:B-----5:R-:W-:-:S04]  /*0320*/  FFMA R21, R14, R18, R21 ;  /* 0x000000120e157223 */ /* 0x020fc80000000015 */
[----:B----4-:R-:W-:-:S04]  /*0330*/  FMUL R21, R21, R0 ;  /* 0x0000000015157220 */ /* 0x010fc80000400000 */
[----:B------:R-:W-:Y:S05]  /*0340*/  @!P0 EXIT ;  /* 0x000000000000894d */ /* 0x000fea0003800000 */
[----:B------:R-:W-:Y:S01]  /*0350*/  STG.E desc[UR4][R2.64], R21 ;  /* 0x0000001502007986 */ /* 0x000fe2000c101904 */
[----:B------:R-:W-:Y:S05]  /*0360*/  EXIT ;  /* 0x000000000000794d */ /* 0x000fea0003800000 */
.L_x_0:
[----:B------:R-:W-:-:S00]  /*0370*/  BRA `(.L_x_0) ;  /* 0xfffffffc00fc7947 */ /* 0x000fc0000383ffff */
[----:B------:R-:W-:-:S00]  /*0380*/  NOP ;  /* 0x0000000000007918 */ /* 0x000fc00000000000 */
[----:B------:R-:W-:-:S00]  /*0390*/  NOP ;  /* 0x0000000000007918 */ /* 0x000fc00000000000 */
[----:B------:R-:W-:-:S00]  /*03a0*/  NOP ;  /* 0x0000000000007918 */ /* 0x000fc00000000000 */
[----:B------:R-:W-:-:S00]  /*03b0*/  NOP ;  /* 0x0000000000007918 */ /* 0x000fc00000000000 */
[----:B------:R-:W-:-:S00]  /*03c0*/  NOP ;  /* 0x0000000000007918 */ /* 0x000fc00000000000 */
[----:B------:R-:W-:-:S00]  /*03d0*/  NOP ;  /* 0x0000000000007918 */ /* 0x000fc00000000000 */
[----:B------:R-:W-:-:S00]  /*03e0*/  NOP ;  /* 0x0000000000007918 */ /* 0x000fc00000000000 */
[----:B------:R-:W-:-:S00]  /*03f0*/  NOP ;  /* 0x0000000000007918 */ /* 0x000fc00000000000 */
.L_x_1:


//--------------------- .nv.global.init           --------------------------
	.section	.nv.global.init,"aw",@progbits
.nv.global.init:
	.type		_$_str,@object
	.size		_$_str,(_$_str_$_2 - _$_str)
_$_str:
        /*0000*/ 	.byte	0x5f, 0x5f, 0x43, 0x55, 0x44, 0x41, 0x5f, 0x46, 0x54, 0x5a, 0x00
	.type		_$_str_$_2,@object
	.size		_$_str_$_2,(.L_1 - _$_str_$_2)
_$_str_$_2:
        /*000b*/ 	.byte	0x5f, 0x5f, 0x43, 0x55, 0x44, 0x41, 0x5f, 0x50, 0x52, 0x45, 0x43, 0x5f, 0x53, 0x51, 0x52, 0x54
        /*001b*/ 	.byte	0x00
.L_1:


//--------------------- .nv.constant0.triton_poi_fused_add_div_mul_sqrt_sub_2 --------------------------
	.section	.nv.constant0.triton_poi_fused_add_div_mul_sqrt_sub_2,"a",@progbits
	.sectionflags	@""
	.align	4
.nv.constant0.triton_poi_fused_add_div_mul_sqrt_sub_2:
	.zero		588
